	.headerflags	@"EF_CUDA_TEXMODE_UNIFIED EF_CUDA_64BIT_ADDRESS EF_CUDA_ACCELERATORS EF_CUDA_SM90 EF_CUDA_VIRTUAL_SM(EF_CUDA_SM90)"
	.elftype	@"ET_EXEC"


//--------------------- .nv.info                  --------------------------
	.section	.nv.info,"",@"SHT_CUDA_INFO"
	.align	4


	//----- nvinfo : EIATTR_REGCOUNT
	.align		4
        /*0000*/ 	.byte	0x04, 0x2f
        /*0002*/ 	.short	(.L_1 - .L_0)
	.align		4
.L_0:
        /*0004*/ 	.word	index@(triton_poi_fused_repeat_0)
        /*0008*/ 	.word	0x0000000c


	//----- nvinfo : EIATTR_MIN_STACK_SIZE
	.align		4
.L_1:
        /*000c*/ 	.byte	0x04, 0x12
        /*000e*/ 	.short	(.L_3 - .L_2)
	.align		4
.L_2:
        /*0010*/ 	.word	index@(triton_poi_fused_repeat_0)
        /*0014*/ 	.word	0x00000000


	//----- nvinfo : EIATTR_FRAME_SIZE
	.align		4
.L_3:
        /*0018*/ 	.byte	0x04, 0x11
        /*001a*/ 	.short	(.L_5 - .L_4)
	.align		4
.L_4:
        /*001c*/ 	.word	index@(triton_poi_fused_repeat_0)
        /*0020*/ 	.word	0x00000000


	//----- nvinfo : EIATTR_MIN_STACK_SIZE
	.align		4
.L_5:
        /*0024*/ 	.byte	0x04, 0x12
        /*0026*/ 	.short	(.L_7 - .L_6)
	.align		4
.L_6:
        /*0028*/ 	.word	index@(triton_poi_fused_repeat_0)
        /*002c*/ 	.word	0x00000000
.L_7:


//--------------------- .nv.info.triton_poi_fused_repeat_0 --------------------------
	.section	.nv.info.triton_poi_fused_repeat_0,"",@"SHT_CUDA_INFO"
	.sectionflags	@""
	.align	4


	//----- nvinfo : EIATTR_CUDA_API_VERSION
	.align		4
        /*0000*/ 	.byte	0x04, 0x37
        /*0002*/ 	.short	(.L_9 - .L_8)
.L_8:
        /*0004*/ 	.word	0x0000007c


	//----- nvinfo : EIATTR_KPARAM_INFO
	.align		4
.L_9:
        /*0008*/ 	.byte	0x04, 0x17
        /*000a*/ 	.short	(.L_11 - .L_10)
.L_10:
        /*000c*/ 	.word	0x00000000
        /*0010*/ 	.short	0x0002
        /*0012*/ 	.short	0x0010
        /*0014*/ 	.byte	0x00, 0xf0, 0x11, 0x00


	//----- nvinfo : EIATTR_KPARAM_INFO
	.align		4
.L_11:
        /*0018*/ 	.byte	0x04, 0x17
        /*001a*/ 	.short	(.L_13 - .L_12)
.L_12:
        /*001c*/ 	.word	0x00000000
        /*0020*/ 	.short	0x0001
        /*0022*/ 	.short	0x0008
        /*0024*/ 	.byte	0x00, 0xf4, 0x21, 0x00


	//----- nvinfo : EIATTR_KPARAM_INFO
	.align		4
.L_13:
        /*0028*/ 	.byte	0x04, 0x17
        /*002a*/ 	.short	(.L_15 - .L_14)
.L_14:
        /*002c*/ 	.word	0x00000000
        /*0030*/ 	.short	0x0000
        /*0032*/ 	.short	0x0000
        /*0034*/ 	.byte	0x00, 0xf4, 0x21, 0x00


	//----- nvinfo : EIATTR_SPARSE_MMA_MASK
	.align		4
.L_15:
        /*0038*/ 	.byte	0x03, 0x50
        /*003a*/ 	.short	0x0000


	//----- nvinfo : EIATTR_MAXREG_COUNT
	.align		4
        /*003c*/ 	.byte	0x03, 0x1b
        /*003e*/ 	.short	0x00ff


	//----- nvinfo : EIATTR_EXIT_INSTR_OFFSETS
	.align		4
        /*0040*/ 	.byte	0x04, 0x1c
        /*0042*/ 	.short	(.L_17 - .L_16)


	//   ....[0]....
.L_16:
        /*0044*/ 	.word	0x00000150


	//   ....[1]....
        /*0048*/ 	.word	0x00000170


	//----- nvinfo : EIATTR_REQNTID
	.align		4
.L_17:
        /*004c*/ 	.byte	0x04, 0x10
        /*004e*/ 	.short	(.L_19 - .L_18)
.L_18:
        /*0050*/ 	.word	0x00000080
        /*0054*/ 	.word	0x00000001
        /*0058*/ 	.word	0x00000001


	//----- nvinfo : EIATTR_CRS_STACK_SIZE
	.align		4
.L_19:
        /*005c*/ 	.byte	0x04, 0x1e
        /*005e*/ 	.short	(.L_21 - .L_20)
.L_20:
        /*0060*/ 	.word	0x00000000


	//----- nvinfo : EIATTR_CBANK_PARAM_SIZE
	.align		4
.L_21:
        /*0064*/ 	.byte	0x03, 0x19
        /*0066*/ 	.short	0x0014


	//----- nvinfo : EIATTR_PARAM_CBANK
	.align		4
        /*0068*/ 	.byte	0x04, 0x0a
        /*006a*/ 	.short	(.L_23 - .L_22)
	.align		4
.L_22:
        /*006c*/ 	.word	index@(.nv.constant0.triton_poi_fused_repeat_0)
        /*0070*/ 	.short	0x0210
        /*0072*/ 	.short	0x0014


	//----- nvinfo : EIATTR_SW_WAR
	.align		4
.L_23:
        /*0074*/ 	.byte	0x04, 0x36
        /*0076*/ 	.short	(.L_25 - .L_24)
.L_24:
        /*0078*/ 	.word	0x00000008
.L_25:


//--------------------- .nv.callgraph             --------------------------
	.section	.nv.callgraph,"",@"SHT_CUDA_CALLGRAPH"
	.align	4
	.sectionentsize	8
	.align		4
        /*0000*/ 	.word	0x00000000
	.align		4
        /*0004*/ 	.word	0xffffffff
	.align		4
        /*0008*/ 	.word	0x00000000
	.align		4
        /*000c*/ 	.word	0xfffffffe
	.align		4
        /*0010*/ 	.word	0x00000000
	.align		4
        /*0014*/ 	.word	0xfffffffd
	.align		4
        /*0018*/ 	.word	0x00000000
	.align		4
        /*001c*/ 	.word	0xfffffffc


//--------------------- .text.triton_poi_fused_repeat_0 --------------------------
	.section	.text.triton_poi_fused_repeat_0,"ax",@progbits
	.align	128
        .global         triton_poi_fused_repeat_0
        .type           triton_poi_fused_repeat_0,@function
        .size           triton_poi_fused_repeat_0,(.L_x_3 - triton_poi_fused_repeat_0)
        .other          triton_poi_fused_repeat_0,@"STO_CUDA_ENTRY STV_DEFAULT"
triton_poi_fused_repeat_0:
.text.triton_poi_fused_repeat_0:
[----:B------:R-:W0:Y:S02]  /*0000*/  LDC R1, c[0x0][0x28] ;  /* 0x00000a00ff017b82 */ /* 0x000e240000000800 */
[----:B------:R-:W1:Y:S01]  /*0010*/  S2R R0, SR_TID.X ;  /* 0x0000000000007919 */ /* 0x000e620000002100 */
[----:B------:R-:W2:Y:S01]  /*0020*/  LDC.64 R4, c[0x0][0x218] ;  /* 0x00008600ff047b82 */ /* 0x000ea20000000a00 */
[----:B------:R-:W-:Y:S01]  /*0030*/  ULDC.64 UR4, c[0x0][0x208] ;  /* 0x0000820000047ab9 */ /* 0x000fe20000000a00 */
[----:B------:R-:W-:Y:S01]  /*0040*/  BSSY B0, `(.L_x_0) ;  /* 0x0000010000007945 */ /* 0x000fe20003800000 */
[----:B------:R-:W3:Y:S05]  /*0050*/  S2R R7, SR_CTAID.X ;  /* 0x0000000000077919 */ /* 0x000eea0000002500 */
[----:B------:R-:W4:Y:S01]  /*0060*/  LDC.64 R2, c[0x0][0x210] ;  /* 0x00008400ff027b82 */ /* 0x000f220000000a00 */
[----:B-1----:R-:W-:-:S02]  /*0070*/  LOP3.LUT R0, R0, 0x7f, RZ, 0xc0, !PT ;  /* 0x0000007f00007812 */ /* 0x002fc400078ec0ff */
[----:B---3--:R-:W-:-:S03]  /*0080*/  SHF.R.S32.HI R6, RZ, 0x18, R7 ;  /* 0x00000018ff067819 */ /* 0x008fc60000011407 */
[----:B------:R-:W-:Y:S01]  /*0090*/  IMAD R7, R7, 0x80, R0 ;  /* 0x0000008007077824 */ /* 0x000fe200078e0200 */
[----:B------:R-:W-:-:S03]  /*00a0*/  SGXT R0, R6, 0x1 ;  /* 0x000000010600781a */ /* 0x000fc60000000200 */
[C---:B--2---:R-:W-:Y:S01]  /*00b0*/  IMAD.WIDE R4, R7.reuse, 0x4, R4 ;  /* 0x0000000407047825 */ /* 0x044fe200078e0204 */
[----:B------:R-:W-:Y:S02]  /*00c0*/  ISETP.GE.AND P0, PT, R7, 0x200, PT ;  /* 0x000002000700780c */ /* 0x000fe40003f06270 */
[----:B------:R-:W-:-:S04]  /*00d0*/  LEA.HI R0, R0, R7, RZ, 0x6 ;  /* 0x0000000700007211 */ /* 0x000fc800078f30ff */
[----:B------:R-:W-:-:S05]  /*00e0*/  LOP3.LUT R0, R0, 0xffffffc0, RZ, 0xc0, !PT ;  /* 0xffffffc000007812 */ /* 0x000fca00078ec0ff */
[----:B------:R-:W-:Y:S02]  /*00f0*/  IMAD.IADD R9, R7, 0x1, -R0 ;  /* 0x0000000107097824 */ /* 0x000fe400078e0a00 */
[----:B------:R-:W-:Y:S02]  /*0100*/  IMAD.MOV.U32 R7, RZ, RZ, RZ ;  /* 0x000000ffff077224 */ /* 0x000fe400078e00ff */
[----:B----4-:R-:W-:Y:S01]  /*0110*/  IMAD.WIDE R2, R9, 0x4, R2 ;  /* 0x0000000409027825 */ /* 0x010fe200078e0202 */
[----:B------:R-:W-:Y:S06]  /*0120*/  @P0 BRA `(.L_x_1) ;  /* 0x0000000000040947 */ /* 0x000fec0003800000 */
[----:B------:R1:W5:Y:S02]  /*0130*/  LDG.E R7, desc[UR4][R2.64] ;  /* 0x0000000402077981 */ /* 0x000364000c1e1900 */
.L_x_1:
[----:B------:R-:W-:Y:S05]  /*0140*/  BSYNC B0 ;  /* 0x0000000000007941 */ /* 0x000fea0003800000 */
.L_x_0:
[----:B------:R-:W-:Y:S05]  /*0150*/  @P0 EXIT ;  /* 0x000000000000094d */ /* 0x000fea0003800000 */
[----:B-----5:R-:W-:Y:S01]  /*0160*/  STG.E desc[UR4][R4.64], R7 ;  /* 0x0000000704007986 */ /* 0x020fe2000c101904 */
[----:B------:R-:W-:Y:S05]  /*0170*/  EXIT ;  /* 0x000000000000794d */ /* 0x000fea0003800000 */
.L_x_2:
[----:B------:R-:W-:-:S00]  /*0180*/  BRA `(.L_x_2) ;  /* 0xfffffffc00fc7947 */ /* 0x000fc0000383ffff */
[----:B------:R-:W-:-:S00]  /*0190*/  NOP ;  /* 0x0000000000007918 */ /* 0x000fc00000000000 */
        /* <DEDUP_REMOVED lines=14> */
.L_x_3:


//--------------------- .nv.constant0.triton_poi_fused_repeat_0 --------------------------
	.section	.nv.constant0.triton_poi_fused_repeat_0,"a",@progbits
	.sectionflags	@""
	.align	4
.nv.constant0.triton_poi_fused_repeat_0:
	.zero		548
